//
// Generated by NVIDIA NVVM Compiler
//
// Compiler Build ID: CL-36424714
// Cuda compilation tools, release 13.0, V13.0.88
// Based on NVVM 20.0.0
//

.version 9.0
.target sm_100
.address_size 64

	// .globl	_Z10const_gpu1PiS_
// _ZZ10const_gpu2PiS_E5cache has been demoted

.visible .entry _Z10const_gpu1PiS_(
	.param .u64 .ptr .align 1 _Z10const_gpu1PiS__param_0,
	.param .u64 .ptr .align 1 _Z10const_gpu1PiS__param_1
)
{
	.reg .pred 	%p<30>;
	.reg .b32 	%r<34>;
	.reg .b64 	%rd<8>;

	ld.param.u64 	%rd1, [_Z10const_gpu1PiS__param_0];
	ld.param.u64 	%rd2, [_Z10const_gpu1PiS__param_1];
	mov.u32 	%r1, %tid.x;
	cvta.to.global.u64 	%rd3, %rd1;
	mul.wide.u32 	%rd4, %r1, 4;
	add.s64 	%rd5, %rd3, %rd4;
	ld.global.u32 	%r2, [%rd5];
	ld.global.u32 	%r4, [%rd5+64];
	setp.eq.s32 	%p1, %r2, %r4;
	ld.global.u32 	%r6, [%rd5+128];
	setp.eq.s32 	%p2, %r4, %r6;
	ld.global.u32 	%r8, [%rd5+192];
	setp.eq.s32 	%p3, %r6, %r8;
	ld.global.u32 	%r10, [%rd5+256];
	setp.eq.s32 	%p4, %r8, %r10;
	ld.global.u32 	%r12, [%rd5+320];
	setp.eq.s32 	%p5, %r10, %r12;
	ld.global.u32 	%r14, [%rd5+384];
	setp.eq.s32 	%p6, %r12, %r14;
	ld.global.u32 	%r16, [%rd5+448];
	setp.eq.s32 	%p7, %r14, %r16;
	ld.global.u32 	%r18, [%rd5+512];
	setp.eq.s32 	%p8, %r16, %r18;
	ld.global.u32 	%r20, [%rd5+576];
	setp.eq.s32 	%p9, %r18, %r20;
	ld.global.u32 	%r22, [%rd5+640];
	setp.eq.s32 	%p10, %r20, %r22;
	ld.global.u32 	%r24, [%rd5+704];
	setp.eq.s32 	%p11, %r22, %r24;
	ld.global.u32 	%r26, [%rd5+768];
	setp.eq.s32 	%p12, %r24, %r26;
	ld.global.u32 	%r28, [%rd5+832];
	setp.eq.s32 	%p13, %r26, %r28;
	ld.global.u32 	%r30, [%rd5+896];
	setp.eq.s32 	%p14, %r28, %r30;
	ld.global.u32 	%r32, [%rd5+960];
	setp.eq.s32 	%p15, %r30, %r32;
	and.pred  	%p16, %p15, %p14;
	and.pred  	%p17, %p16, %p13;
	and.pred  	%p18, %p17, %p12;
	and.pred  	%p19, %p18, %p11;
	and.pred  	%p20, %p19, %p10;
	and.pred  	%p21, %p20, %p9;
	and.pred  	%p22, %p21, %p8;
	and.pred  	%p23, %p22, %p7;
	and.pred  	%p24, %p23, %p6;
	and.pred  	%p25, %p24, %p5;
	and.pred  	%p26, %p25, %p4;
	and.pred  	%p27, %p26, %p3;
	and.pred  	%p28, %p27, %p2;
	and.pred  	%p29, %p28, %p1;
	selp.u32 	%r33, 1, 0, %p29;
	cvta.to.global.u64 	%rd6, %rd2;
	add.s64 	%rd7, %rd6, %rd4;
	st.global.u32 	[%rd7], %r33;
	ret;

}
	// .globl	_Z10const_gpu2PiS_
.visible .entry _Z10const_gpu2PiS_(
	.param .u64 .ptr .align 1 _Z10const_gpu2PiS__param_0,
	.param .u64 .ptr .align 1 _Z10const_gpu2PiS__param_1
)
{
	.reg .pred 	%p<8>;
	.reg .b32 	%r<32>;
	.reg .b64 	%rd<15>;
	// demoted variable
	.shared .align 4 .b8 _ZZ10const_gpu2PiS_E5cache[16];
	ld.param.u64 	%rd7, [_Z10const_gpu2PiS__param_0];
	ld.param.u64 	%rd8, [_Z10const_gpu2PiS__param_1];
	mov.u32 	%r1, %tid.x;
	mov.u32 	%r2, %ctaid.x;
	setp.gt.u32 	%p1, %r1, 14;
	mov.b32 	%r30, 1;
	@%p1 bra 	$L__BB1_3;
	mov.u32 	%r3, %ntid.x;
	shl.b32 	%r15, %r1, 4;
	add.s32 	%r16, %r2, %r15;
	add.s32 	%r17, %r16, 16;
	mul.wide.u32 	%rd1, %r17, 4;
	mul.wide.u32 	%rd2, %r3, 64;
	mul.wide.u32 	%rd3, %r16, 4;
	cvta.to.global.u64 	%rd14, %rd7;
	mov.b32 	%r30, 1;
	mov.u32 	%r29, %r1;
$L__BB1_2:
	add.s64 	%rd9, %rd14, %rd3;
	ld.global.u32 	%r18, [%rd9];
	add.s64 	%rd10, %rd14, %rd1;
	ld.global.u32 	%r19, [%rd10];
	setp.eq.s32 	%p2, %r18, %r19;
	selp.b32 	%r30, %r30, 0, %p2;
	add.s32 	%r29, %r29, %r3;
	add.s64 	%rd14, %rd14, %rd2;
	setp.lt.u32 	%p3, %r29, 15;
	@%p3 bra 	$L__BB1_2;
$L__BB1_3:
	shl.b32 	%r20, %r1, 2;
	mov.u32 	%r21, _ZZ10const_gpu2PiS_E5cache;
	add.s32 	%r9, %r21, %r20;
	st.shared.u32 	[%r9], %r30;
	bar.sync 	0;
	mov.u32 	%r31, %ntid.x;
	setp.lt.u32 	%p4, %r31, 2;
	@%p4 bra 	$L__BB1_7;
$L__BB1_4:
	shr.u32 	%r12, %r31, 1;
	setp.ge.u32 	%p5, %r1, %r12;
	@%p5 bra 	$L__BB1_6;
	shl.b32 	%r22, %r12, 2;
	add.s32 	%r23, %r9, %r22;
	ld.shared.u32 	%r24, [%r23];
	ld.shared.u32 	%r25, [%r9];
	mul.lo.s32 	%r26, %r25, %r24;
	st.shared.u32 	[%r9], %r26;
$L__BB1_6:
	bar.sync 	0;
	setp.gt.u32 	%p6, %r31, 3;
	mov.u32 	%r31, %r12;
	@%p6 bra 	$L__BB1_4;
$L__BB1_7:
	setp.ne.s32 	%p7, %r1, 0;
	@%p7 bra 	$L__BB1_9;
	ld.shared.u32 	%r27, [_ZZ10const_gpu2PiS_E5cache];
	cvta.to.global.u64 	%rd11, %rd8;
	mul.wide.u32 	%rd12, %r2, 4;
	add.s64 	%rd13, %rd11, %rd12;
	st.global.u32 	[%rd13], %r27;
$L__BB1_9:
	ret;

}


// ===== COMPILED SASS (sm_100) =====

	.target	sm_100

	.elftype	@"ET_EXEC"


//--------------------- .note.nv.tkinfo           --------------------------
	.section	.note.nv.tkinfo,"",@"SHT_NOTE"
	.sectionflags	@"SHF_NOTE_NV_TKINFO"
	.tkinfo
        /*0018*/ 	.word	0x00000002
        /*0030*/ 	.string	""
        /*0030*/ 	.string	"ptxas"
        /*0030*/ 	.string	"Cuda compilation tools, release 13.0, V13.0.88"
        /*0030*/ 	.string	"Build cuda_13.0.r13.0/compiler.36424714_0"
        /*0030*/ 	.string	"-arch sm_100 -m 64 "



//--------------------- .note.nv.cuinfo           --------------------------
	.section	.note.nv.cuinfo,"",@"SHT_NOTE"
	.sectionflags	@"SHF_NOTE_NV_CUINFO"
        /*0018*/ 	.short	0x0002
        /*001a*/ 	.short	0x0064
        /*001c*/ 	.short	0x0082
	.zero		2


//--------------------- .nv.info                  --------------------------
	.section	.nv.info,"",@"SHT_CUDA_INFO"
	.align	4


	//----- nvinfo : EIATTR_REGCOUNT
	.align		4
        /*0000*/ 	.byte	0x04, 0x2f
        /*0002*/ 	.short	(.L_1 - .L_0)
	.align		4
.L_0:
        /*0004*/ 	.word	index@(_Z10const_gpu1PiS_)
        /*0008*/ 	.word	0x00000018


	//----- nvinfo : EIATTR_FRAME_SIZE
	.align		4
.L_1:
        /*000c*/ 	.byte	0x04, 0x11
        /*000e*/ 	.short	(.L_3 - .L_2)
	.align		4
.L_2:
        /*0010*/ 	.word	index@(_Z10const_gpu1PiS_)
        /*0014*/ 	.word	0x00000000


	//----- nvinfo : EIATTR_REGCOUNT
	.align		4
.L_3:
        /*0018*/ 	.byte	0x04, 0x2f
        /*001a*/ 	.short	(.L_5 - .L_4)
	.align		4
.L_4:
        /*001c*/ 	.word	index@(_Z10const_gpu2PiS_)
        /*0020*/ 	.word	0x00000012


	//----- nvinfo : EIATTR_FRAME_SIZE
	.align		4
.L_5:
        /*0024*/ 	.byte	0x04, 0x11
        /*0026*/ 	.short	(.L_7 - .L_6)
	.align		4
.L_6:
        /*0028*/ 	.word	index@(_Z10const_gpu2PiS_)
        /*002c*/ 	.word	0x00000000


	//----- nvinfo : EIATTR_MIN_STACK_SIZE
	.align		4
.L_7:
        /*0030*/ 	.byte	0x04, 0x12
        /*0032*/ 	.short	(.L_9 - .L_8)
	.align		4
.L_8:
        /*0034*/ 	.word	index@(_Z10const_gpu2PiS_)
        /*0038*/ 	.word	0x00000000


	//----- nvinfo : EIATTR_MIN_STACK_SIZE
	.align		4
.L_9:
        /*003c*/ 	.byte	0x04, 0x12
        /*003e*/ 	.short	(.L_11 - .L_10)
	.align		4
.L_10:
        /*0040*/ 	.word	index@(_Z10const_gpu1PiS_)
        /*0044*/ 	.word	0x00000000
.L_11:


//--------------------- .nv.compat                --------------------------
	.section	.nv.compat,"",@"SHT_CUDA_COMPAT_INFO"
	.align	4
        /*0000*/ 	.byte	0x02, 0x09, 0x00, 0x00, 0x02, 0x02, 0x01, 0x00, 0x02, 0x05, 0x05, 0x00, 0x03, 0x07, 0x01, 0x01
        /*0010*/ 	.byte	0x02, 0x03, 0x00, 0x00, 0x02, 0x06, 0x01, 0x00, 0x04, 0x0b, 0x08, 0x00, 0x09, 0x00, 0x00, 0x00
        /*0020*/ 	.byte	0x00, 0x00, 0x00, 0x00


//--------------------- .nv.info._Z10const_gpu2PiS_ --------------------------
	.section	.nv.info._Z10const_gpu2PiS_,"",@"SHT_CUDA_INFO"
	.sectionflags	@""
	.align	4


	//----- nvinfo : EIATTR_CUDA_API_VERSION
	.align		4
        /*0000*/ 	.byte	0x04, 0x37
        /*0002*/ 	.short	(.L_13 - .L_12)
.L_12:
        /*0004*/ 	.word	0x00000082


	//----- nvinfo : EIATTR_KPARAM_INFO
	.align		4
.L_13:
        /*0008*/ 	.byte	0x04, 0x17
        /*000a*/ 	.short	(.L_15 - .L_14)
.L_14:
        /*000c*/ 	.word	0x00000000
        /*0010*/ 	.short	0x0001
        /*0012*/ 	.short	0x0008
        /*0014*/ 	.byte	0x00, 0xf5, 0x21, 0x00


	//----- nvinfo : EIATTR_KPARAM_INFO
	.align		4
.L_15:
        /*0018*/ 	.byte	0x04, 0x17
        /*001a*/ 	.short	(.L_17 - .L_16)
.L_16:
        /*001c*/ 	.word	0x00000000
        /*0020*/ 	.short	0x0000
        /*0022*/ 	.short	0x0000
        /*0024*/ 	.byte	0x00, 0xf5, 0x21, 0x00


	//----- nvinfo : EIATTR_SPARSE_MMA_MASK
	.align		4
.L_17:
        /*0028*/ 	.byte	0x03, 0x50
        /*002a*/ 	.short	0x0000


	//----- nvinfo : EIATTR_MAXREG_COUNT
	.align		4
        /*002c*/ 	.byte	0x03, 0x1b
        /*002e*/ 	.short	0x00ff


	//----- nvinfo : EIATTR_NUM_BARRIERS
	.align		4
        /*0030*/ 	.byte	0x02, 0x4c
        /*0032*/ 	.byte	0x01
	.zero		1


	//----- nvinfo : EIATTR_MERCURY_ISA_VERSION
	.align		4
        /*0034*/ 	.byte	0x03, 0x5f
        /*0036*/ 	.short	0x0101


	//----- nvinfo : EIATTR_VRC_CTA_INIT_COUNT
	.align		4
        /*0038*/ 	.byte	0x02, 0x4a
	.zero		1
	.zero		1


	//----- nvinfo : EIATTR_EXIT_INSTR_OFFSETS
	.align		4
        /*003c*/ 	.byte	0x04, 0x1c
        /*003e*/ 	.short	(.L_19 - .L_18)


	//   ....[0]....
.L_18:
        /*0040*/ 	.word	0x00000310


	//   ....[1]....
        /*0044*/ 	.word	0x00000390


	//----- nvinfo : EIATTR_CRS_STACK_SIZE
	.align		4
.L_19:
        /*0048*/ 	.byte	0x04, 0x1e
        /*004a*/ 	.short	(.L_21 - .L_20)
.L_20:
        /*004c*/ 	.word	0x00000000


	//----- nvinfo : EIATTR_CBANK_PARAM_SIZE
	.align		4
.L_21:
        /*0050*/ 	.byte	0x03, 0x19
        /*0052*/ 	.short	0x0010


	//----- nvinfo : EIATTR_PARAM_CBANK
	.align		4
        /*0054*/ 	.byte	0x04, 0x0a
        /*0056*/ 	.short	(.L_23 - .L_22)
	.align		4
.L_22:
        /*0058*/ 	.word	index@(.nv.constant0._Z10const_gpu2PiS_)
        /*005c*/ 	.short	0x0380
        /*005e*/ 	.short	0x0010


	//----- nvinfo : EIATTR_SW_WAR
	.align		4
.L_23:
        /*0060*/ 	.byte	0x04, 0x36
        /*0062*/ 	.short	(.L_25 - .L_24)
.L_24:
        /*0064*/ 	.word	0x00000008
.L_25:


//--------------------- .nv.info._Z10const_gpu1PiS_ --------------------------
	.section	.nv.info._Z10const_gpu1PiS_,"",@"SHT_CUDA_INFO"
	.sectionflags	@""
	.align	4


	//----- nvinfo : EIATTR_CUDA_API_VERSION
	.align		4
        /*0000*/ 	.byte	0x04, 0x37
        /*0002*/ 	.short	(.L_27 - .L_26)
.L_26:
        /*0004*/ 	.word	0x00000082


	//----- nvinfo : EIATTR_KPARAM_INFO
	.align		4
.L_27:
        /*0008*/ 	.byte	0x04, 0x17
        /*000a*/ 	.short	(.L_29 - .L_28)
.L_28:
        /*000c*/ 	.word	0x00000000
        /*0010*/ 	.short	0x0001
        /*0012*/ 	.short	0x0008
        /*0014*/ 	.byte	0x00, 0xf5, 0x21, 0x00


	//----- nvinfo : EIATTR_KPARAM_INFO
	.align		4
.L_29:
        /*0018*/ 	.byte	0x04, 0x17
        /*001a*/ 	.short	(.L_31 - .L_30)
.L_30:
        /*001c*/ 	.word	0x00000000
        /*0020*/ 	.short	0x0000
        /*0022*/ 	.short	0x0000
        /*0024*/ 	.byte	0x00, 0xf5, 0x21, 0x00


	//----- nvinfo : EIATTR_SPARSE_MMA_MASK
	.align		4
.L_31:
        /*0028*/ 	.byte	0x03, 0x50
        /*002a*/ 	.short	0x0000


	//----- nvinfo : EIATTR_MAXREG_COUNT
	.align		4
        /*002c*/ 	.byte	0x03, 0x1b
        /*002e*/ 	.short	0x00ff


	//----- nvinfo : EIATTR_MERCURY_ISA_VERSION
	.align		4
        /*0030*/ 	.byte	0x03, 0x5f
        /*0032*/ 	.short	0x0101


	//----- nvinfo : EIATTR_VRC_CTA_INIT_COUNT
	.align		4
        /*0034*/ 	.byte	0x02, 0x4a
	.zero		1
	.zero		1


	//----- nvinfo : EIATTR_EXIT_INSTR_OFFSETS
	.align		4
        /*0038*/ 	.byte	0x04, 0x1c
        /*003a*/ 	.short	(.L_33 - .L_32)


	//   ....[0]....
.L_32:
        /*003c*/ 	.word	0x00000280


	//----- nvinfo : EIATTR_CBANK_PARAM_SIZE
	.align		4
.L_33:
        /*0040*/ 	.byte	0x03, 0x19
        /*0042*/ 	.short	0x0010


	//----- nvinfo : EIATTR_PARAM_CBANK
	.align		4
        /*0044*/ 	.byte	0x04, 0x0a
        /*0046*/ 	.short	(.L_35 - .L_34)
	.align		4
.L_34:
        /*0048*/ 	.word	index@(.nv.constant0._Z10const_gpu1PiS_)
        /*004c*/ 	.short	0x0380
        /*004e*/ 	.short	0x0010


	//----- nvinfo : EIATTR_SW_WAR
	.align		4
.L_35:
        /*0050*/ 	.byte	0x04, 0x36
        /*0052*/ 	.short	(.L_37 - .L_36)
.L_36:
        /*0054*/ 	.word	0x00000008
.L_37:


//--------------------- .nv.callgraph             --------------------------
	.section	.nv.callgraph,"",@"SHT_CUDA_CALLGRAPH"
	.align	4
	.sectionentsize	8
	.align		4
        /*0000*/ 	.word	0x00000000
	.align		4
        /*0004*/ 	.word	0xffffffff
	.align		4
        /*0008*/ 	.word	0x00000000
	.align		4
        /*000c*/ 	.word	0xfffffffe
	.align		4
        /*0010*/ 	.word	0x00000000
	.align		4
        /*0014*/ 	.word	0xfffffffd
	.align		4
        /*0018*/ 	.word	0x00000000
	.align		4
        /*001c*/ 	.word	0xfffffffc


//--------------------- .text._Z10const_gpu2PiS_  --------------------------
	.section	.text._Z10const_gpu2PiS_,"ax",@progbits
	.align	128
        .global         _Z10const_gpu2PiS_
        .type           _Z10const_gpu2PiS_,@function
        .size           _Z10const_gpu2PiS_,(.L_x_7 - _Z10const_gpu2PiS_)
        .other          _Z10const_gpu2PiS_,@"STO_CUDA_ENTRY STV_DEFAULT"
_Z10const_gpu2PiS_:
.text._Z10const_gpu2PiS_:
[----:B------:R-:W-:Y:S01]  /*0000*/  LDC R1, c[0x0][0x37c] ;  /* 0x0000df00ff017b82 */ /* 0x000fe20000000800 */
[----:B------:R-:W0:Y:S01]  /*0010*/  S2R R10, SR_TID.X ;  /* 0x00000000000a7919 */ /* 0x000e220000002100 */
[----:B------:R-:W1:Y:S01]  /*0020*/  LDCU.64 UR6, c[0x0][0x358] ;  /* 0x00006b00ff0677ac */ /* 0x000e620008000a00 */
[----:B------:R-:W-:Y:S01]  /*0030*/  BSSY.RECONVERGENT B0, `(.L_x_0) ;  /* 0x0000017000007945 */ /* 0x000fe20003800200 */
[----:B------:R-:W-:Y:S01]  /*0040*/  IMAD.MOV.U32 R0, RZ, RZ, 0x1 ;  /* 0x00000001ff007424 */ /* 0x000fe200078e00ff */
[----:B------:R-:W2:Y:S01]  /*0050*/  S2R R13, SR_CTAID.X ;  /* 0x00000000000d7919 */ /* 0x000ea20000002500 */
[----:B0-----:R-:W-:-:S13]  /*0060*/  ISETP.GT.U32.AND P0, PT, R10, 0xe, PT ;  /* 0x0000000e0a00780c */ /* 0x001fda0003f04070 */
[----:B-12---:R-:W-:Y:S05]  /*0070*/  @P0 BRA `(.L_x_1) ;  /* 0x0000000000480947 */ /* 0x006fea0003800000 */
[----:B------:R-:W0:Y:S01]  /*0080*/  LDC R15, c[0x0][0x360] ;  /* 0x0000d800ff0f7b82 */ /* 0x000e220000000800 */
[----:B------:R-:W1:Y:S01]  /*0090*/  LDCU.64 UR4, c[0x0][0x380] ;  /* 0x00007000ff0477ac */ /* 0x000e620008000a00 */
[----:B------:R-:W-:Y:S02]  /*00a0*/  IMAD R9, R10, 0x10, R13 ;  /* 0x000000100a097824 */ /* 0x000fe400078e020d */
[----:B------:R-:W-:Y:S02]  /*00b0*/  HFMA2 R0, -RZ, RZ, 0, 5.9604644775390625e-08 ;  /* 0x00000001ff007431 */ /* 0x000fe400000001ff */
[----:B------:R-:W-:Y:S01]  /*00c0*/  IMAD.MOV.U32 R8, RZ, RZ, R10 ;  /* 0x000000ffff087224 */ /* 0x000fe200078e000a */
[----:B------:R-:W-:Y:S01]  /*00d0*/  IADD3 R11, PT, PT, R9, 0x10, RZ ;  /* 0x00000010090b7810 */ /* 0x000fe20007ffe0ff */
[----:B-1----:R-:W-:Y:S01]  /*00e0*/  IMAD.U32 R2, RZ, RZ, UR4 ;  /* 0x00000004ff027e24 */ /* 0x002fe2000f8e00ff */
[----:B------:R-:W-:-:S07]  /*00f0*/  MOV R3, UR5 ;  /* 0x0000000500037c02 */ /* 0x000fce0008000f00 */
.L_x_2:
[----:B------:R-:W-:-:S04]  /*0100*/  IMAD.WIDE.U32 R4, R9, 0x4, R2 ;  /* 0x0000000409047825 */ /* 0x000fc800078e0002 */
[----:B------:R-:W-:Y:S02]  /*0110*/  IMAD.WIDE.U32 R6, R11, 0x4, R2 ;  /* 0x000000040b067825 */ /* 0x000fe400078e0002 */
[----:B------:R-:W2:Y:S04]  /*0120*/  LDG.E R4, desc[UR6][R4.64] ;  /* 0x0000000604047981 */ /* 0x000ea8000c1e1900 */
[----:B------:R-:W2:Y:S01]  /*0130*/  LDG.E R7, desc[UR6][R6.64] ;  /* 0x0000000606077981 */ /* 0x000ea2000c1e1900 */
[C---:B0-----:R-:W-:Y:S02]  /*0140*/  IMAD.IADD R8, R15.reuse, 0x1, R8 ;  /* 0x000000010f087824 */ /* 0x041fe400078e0208 */
[----:B------:R-:W-:-:S03]  /*0150*/  IMAD.WIDE.U32 R2, R15, 0x40, R2 ;  /* 0x000000400f027825 */ /* 0x000fc600078e0002 */
[----:B------:R-:W-:Y:S02]  /*0160*/  ISETP.GE.U32.AND P1, PT, R8, 0xf, PT ;  /* 0x0000000f0800780c */ /* 0x000fe40003f26070 */
[----:B--2---:R-:W-:-:S04]  /*0170*/  ISETP.NE.AND P0, PT, R4, R7, PT ;  /* 0x000000070400720c */ /* 0x004fc80003f05270 */
[----:B------:R-:W-:-:S07]  /*0180*/  SEL R0, R0, RZ, !P0 ;  /* 0x000000ff00007207 */ /* 0x000fce0004000000 */
[----:B------:R-:W-:Y:S05]  /*0190*/  @!P1 BRA `(.L_x_2) ;  /* 0xfffffffc00d89947 */ /* 0x000fea000383ffff */
.L_x_1:
[----:B------:R-:W-:Y:S05]  /*01a0*/  BSYNC.RECONVERGENT B0 ;  /* 0x0000000000007941 */ /* 0x000fea0003800200 */
.L_x_0:
[----:B------:R-:W0:Y:S01]  /*01b0*/  S2UR UR5, SR_CgaCtaId ;  /* 0x00000000000579c3 */ /* 0x000e220000008800 */
[----:B------:R-:W-:Y:S01]  /*01c0*/  UMOV UR4, 0x400 ;  /* 0x0000040000047882 */ /* 0x000fe20000000000 */
[----:B------:R-:W1:Y:S01]  /*01d0*/  LDCU UR8, c[0x0][0x360] ;  /* 0x00006c00ff0877ac */ /* 0x000e620008000800 */
[----:B------:R-:W-:Y:S01]  /*01e0*/  ISETP.NE.AND P0, PT, R10, RZ, PT ;  /* 0x000000ff0a00720c */ /* 0x000fe20003f05270 */
[----:B-1----:R-:W-:Y:S02]  /*01f0*/  UISETP.GE.U32.AND UP0, UPT, UR8, 0x2, UPT ;  /* 0x000000020800788c */ /* 0x002fe4000bf06070 */
[----:B0-----:R-:W-:-:S06]  /*0200*/  ULEA UR4, UR5, UR4, 0x18 ;  /* 0x0000000405047291 */ /* 0x001fcc000f8ec0ff */
[----:B------:R-:W-:-:S05]  /*0210*/  LEA R3, R10, UR4, 0x2 ;  /* 0x000000040a037c11 */ /* 0x000fca000f8e10ff */
[----:B------:R0:W-:Y:S01]  /*0220*/  STS [R3], R0 ;  /* 0x0000000003007388 */ /* 0x0001e20000000800 */
[----:B------:R-:W-:Y:S06]  /*0230*/  BAR.SYNC.DEFER_BLOCKING 0x0 ;  /* 0x0000000000007b1d */ /* 0x000fec0000010000 */
[----:B------:R-:W-:Y:S05]  /*0240*/  BRA.U !UP0, `(.L_x_3) ;  /* 0x0000000108307547 */ /* 0x000fea000b800000 */
[----:B0-----:R-:W-:-:S07]  /*0250*/  MOV R0, UR8 ;  /* 0x0000000800007c02 */ /* 0x001fce0008000f00 */
.L_x_4:
[----:B------:R-:W-:-:S04]  /*0260*/  SHF.R.U32.HI R6, RZ, 0x1, R0 ;  /* 0x00000001ff067819 */ /* 0x000fc80000011600 */
[----:B------:R-:W-:-:S13]  /*0270*/  ISETP.GE.U32.AND P1, PT, R10, R6, PT ;  /* 0x000000060a00720c */ /* 0x000fda0003f26070 */
[----:B------:R-:W-:Y:S01]  /*0280*/  @!P1 IMAD R2, R6, 0x4, R3 ;  /* 0x0000000406029824 */ /* 0x000fe200078e0203 */
[----:B------:R-:W-:Y:S05]  /*0290*/  @!P1 LDS R5, [R3] ;  /* 0x0000000003059984 */ /* 0x000fea0000000800 */
[----:B------:R-:W0:Y:S02]  /*02a0*/  @!P1 LDS R2, [R2] ;  /* 0x0000000002029984 */ /* 0x000e240000000800 */
[----:B0-----:R-:W-:-:S05]  /*02b0*/  @!P1 IMAD R4, R2, R5, RZ ;  /* 0x0000000502049224 */ /* 0x001fca00078e02ff */
[----:B------:R1:W-:Y:S01]  /*02c0*/  @!P1 STS [R3], R4 ;  /* 0x0000000403009388 */ /* 0x0003e20000000800 */
[----:B------:R-:W-:Y:S01]  /*02d0*/  BAR.SYNC.DEFER_BLOCKING 0x0 ;  /* 0x0000000000007b1d */ /* 0x000fe20000010000 */
[----:B------:R-:W-:Y:S02]  /*02e0*/  ISETP.GT.U32.AND P1, PT, R0, 0x3, PT ;  /* 0x000000030000780c */ /* 0x000fe40003f24070 */
[----:B------:R-:W-:-:S11]  /*02f0*/  MOV R0, R6 ;  /* 0x0000000600007202 */ /* 0x000fd60000000f00 */
[----:B-1----:R-:W-:Y:S05]  /*0300*/  @P1 BRA `(.L_x_4) ;  /* 0xfffffffc00d41947 */ /* 0x002fea000383ffff */
.L_x_3:
[----:B------:R-:W-:Y:S05]  /*0310*/  @P0 EXIT ;  /* 0x000000000000094d */ /* 0x000fea0003800000 */
[----:B------:R-:W1:Y:S01]  /*0320*/  S2UR UR5, SR_CgaCtaId ;  /* 0x00000000000579c3 */ /* 0x000e620000008800 */
[----:B------:R-:W-:-:S07]  /*0330*/  UMOV UR4, 0x400 ;  /* 0x0000040000047882 */ /* 0x000fce0000000000 */
[----:B0-----:R-:W0:Y:S01]  /*0340*/  LDC.64 R2, c[0x0][0x388] ;  /* 0x0000e200ff027b82 */ /* 0x001e220000000a00 */
[----:B-1----:R-:W-:Y:S01]  /*0350*/  ULEA UR4, UR5, UR4, 0x18 ;  /* 0x0000000405047291 */ /* 0x002fe2000f8ec0ff */
[----:B0-----:R-:W-:-:S08]  /*0360*/  IMAD.WIDE.U32 R2, R13, 0x4, R2 ;  /* 0x000000040d027825 */ /* 0x001fd000078e0002 */
[----:B------:R-:W0:Y:S04]  /*0370*/  LDS R5, [UR4] ;  /* 0x00000004ff057984 */ /* 0x000e280008000800 */
[----:B0-----:R-:W-:Y:S01]  /*0380*/  STG.E desc[UR6][R2.64], R5 ;  /* 0x0000000502007986 */ /* 0x001fe2000c101906 */
[----:B------:R-:W-:Y:S05]  /*0390*/  EXIT ;  /* 0x000000000000794d */ /* 0x000fea0003800000 */
.L_x_5:
[----:B------:R-:W-:-:S00]  /*03a0*/  BRA `(.L_x_5) ;  /* 0xfffffffc00fc7947 */ /* 0x000fc0000383ffff */
[----:B------:R-:W-:-:S00]  /*03b0*/  NOP ;  /* 0x0000000000007918 */ /* 0x000fc00000000000 */
        /* <DEDUP_REMOVED lines=12> */
.L_x_7:


//--------------------- .text._Z10const_gpu1PiS_  --------------------------
	.section	.text._Z10const_gpu1PiS_,"ax",@progbits
	.align	128
        .global         _Z10const_gpu1PiS_
        .type           _Z10const_gpu1PiS_,@function
        .size           _Z10const_gpu1PiS_,(.L_x_8 - _Z10const_gpu1PiS_)
        .other          _Z10const_gpu1PiS_,@"STO_CUDA_ENTRY STV_DEFAULT"
_Z10const_gpu1PiS_:
.text._Z10const_gpu1PiS_:
[----:B------:R-:W-:Y:S01]  /*0000*/  LDC R1, c[0x0][0x37c] ;  /* 0x0000df00ff017b82 */ /* 0x000fe20000000800 */
[----:B------:R-:W0:Y:S07]  /*0010*/  S2R R21, SR_TID.X ;  /* 0x0000000000157919 */ /* 0x000e2e0000002100 */
[----:B------:R-:W0:Y:S01]  /*0020*/  LDC.64 R2, c[0x0][0x380] ;  /* 0x0000e000ff027b82 */ /* 0x000e220000000a00 */
[----:B------:R-:W1:Y:S01]  /*0030*/  LDCU.64 UR4, c[0x0][0x358] ;  /* 0x00006b00ff0477ac */ /* 0x000e620008000a00 */
[----:B0-----:R-:W-:-:S05]  /*0040*/  IMAD.WIDE.U32 R2, R21, 0x4, R2 ;  /* 0x0000000415027825 */ /* 0x001fca00078e0002 */
[----:B-1----:R-:W2:Y:S04]  /*0050*/  LDG.E R17, desc[UR4][R2.64+0x340] ;  /* 0x0003400402117981 */ /* 0x002ea8000c1e1900 */
[----:B------:R-:W2:Y:S04]  /*0060*/  LDG.E R16, desc[UR4][R2.64+0x380] ;  /* 0x0003800402107981 */ /* 0x000ea8000c1e1900 */
[----:B------:R-:W3:Y:S04]  /*0070*/  LDG.E R19, desc[UR4][R2.64+0x3c0] ;  /* 0x0003c00402137981 */ /* 0x000ee8000c1e1900 */
[----:B------:R-:W4:Y:S04]  /*0080*/  LDG.E R14, desc[UR4][R2.64+0x300] ;  /* 0x00030004020e7981 */ /* 0x000f28000c1e1900 */
[----:B------:R-:W5:Y:S04]  /*0090*/  LDG.E R15, desc[UR4][R2.64+0x2c0] ;  /* 0x0002c004020f7981 */ /* 0x000f68000c1e1900 */
        /* <DEDUP_REMOVED lines=10> */
[----:B------:R-:W5:Y:S01]  /*0140*/  LDG.E R0, desc[UR4][R2.64] ;  /* 0x0000000402007981 */ /* 0x000f62000c1e1900 */
[----:B--2---:R-:W-:-:S04]  /*0150*/  ISETP.NE.AND P0, PT, R17, R16, PT ;  /* 0x000000101100720c */ /* 0x004fc80003f05270 */
[----:B---3--:R-:W-:-:S04]  /*0160*/  ISETP.EQ.AND P0, PT, R16, R19, !P0 ;  /* 0x000000131000720c */ /* 0x008fc80004702270 */
[----:B----4-:R-:W-:-:S04]  /*0170*/  ISETP.EQ.AND P0, PT, R14, R17, P0 ;  /* 0x000000110e00720c */ /* 0x010fc80000702270 */
[----:B-----5:R-:W-:-:S04]  /*0180*/  ISETP.EQ.AND P0, PT, R15, R14, P0 ;  /* 0x0000000e0f00720c */ /* 0x020fc80000702270 */
[----:B------:R-:W-:-:S04]  /*0190*/  ISETP.EQ.AND P0, PT, R12, R15, P0 ;  /* 0x0000000f0c00720c */ /* 0x000fc80000702270 */
[----:B------:R-:W-:-:S04]  /*01a0*/  ISETP.EQ.AND P0, PT, R13, R12, P0 ;  /* 0x0000000c0d00720c */ /* 0x000fc80000702270 */
[----:B------:R-:W-:-:S04]  /*01b0*/  ISETP.EQ.AND P0, PT, R4, R13, P0 ;  /* 0x0000000d0400720c */ /* 0x000fc80000702270 */
[----:B------:R-:W-:-:S04]  /*01c0*/  ISETP.EQ.AND P0, PT, R5, R4, P0 ;  /* 0x000000040500720c */ /* 0x000fc80000702270 */
[----:B------:R-:W-:Y:S02]  /*01d0*/  ISETP.EQ.AND P0, PT, R10, R5, P0 ;  /* 0x000000050a00720c */ /* 0x000fe40000702270 */
[----:B------:R-:W0:Y:S02]  /*01e0*/  LDC.64 R4, c[0x0][0x388] ;  /* 0x0000e200ff047b82 */ /* 0x000e240000000a00 */
[----:B------:R-:W-:-:S04]  /*01f0*/  ISETP.EQ.AND P0, PT, R11, R10, P0 ;  /* 0x0000000a0b00720c */ /* 0x000fc80000702270 */
[----:B------:R-:W-:-:S04]  /*0200*/  ISETP.EQ.AND P0, PT, R8, R11, P0 ;  /* 0x0000000b0800720c */ /* 0x000fc80000702270 */
[----:B------:R-:W-:-:S04]  /*0210*/  ISETP.EQ.AND P0, PT, R9, R8, P0 ;  /* 0x000000080900720c */ /* 0x000fc80000702270 */
[----:B------:R-:W-:-:S04]  /*0220*/  ISETP.EQ.AND P0, PT, R6, R9, P0 ;  /* 0x000000090600720c */ /* 0x000fc80000702270 */
[----:B------:R-:W-:-:S04]  /*0230*/  ISETP.EQ.AND P0, PT, R7, R6, P0 ;  /* 0x000000060700720c */ /* 0x000fc80000702270 */
[----:B------:R-:W-:Y:S01]  /*0240*/  ISETP.EQ.AND P0, PT, R0, R7, P0 ;  /* 0x000000070000720c */ /* 0x000fe20000702270 */
[----:B0-----:R-:W-:-:S03]  /*0250*/  IMAD.WIDE.U32 R2, R21, 0x4, R4 ;  /* 0x0000000415027825 */ /* 0x001fc600078e0004 */
[----:B------:R-:W-:-:S05]  /*0260*/  SEL R5, RZ, 0x1, !P0 ;  /* 0x00000001ff057807 */ /* 0x000fca0004000000 */
[----:B------:R-:W-:Y:S01]  /*0270*/  STG.E desc[UR4][R2.64], R5 ;  /* 0x0000000502007986 */ /* 0x000fe2000c101904 */
[----:B------:R-:W-:Y:S05]  /*0280*/  EXIT ;  /* 0x000000000000794d */ /* 0x000fea0003800000 */
.L_x_6:
        /* <DEDUP_REMOVED lines=15> */
.L_x_8:


//--------------------- .nv.shared._Z10const_gpu2PiS_ --------------------------
	.section	.nv.shared._Z10const_gpu2PiS_,"aw",@nobits
	.sectionflags	@""
	.align	4
.nv.shared._Z10const_gpu2PiS_:
	.zero		1040


//--------------------- .nv.shared.reserved.0     --------------------------
	.section	.nv.shared.reserved.0,"aw",@nobits
	.weak		__nv_reservedSMEM_offset_0_alias
	.size		__nv_reservedSMEM_offset_0_alias, 0, 64
	.other		__nv_reservedSMEM_offset_0_alias,@"STO_CUDA_RESERVED_SHARED STV_DEFAULT"
__nv_reservedSMEM_offset_0_alias:
	.zero		0
	.zero		64


//--------------------- .nv.constant0._Z10const_gpu2PiS_ --------------------------
	.section	.nv.constant0._Z10const_gpu2PiS_,"a",@progbits
	.sectionflags	@""
	.align	4
.nv.constant0._Z10const_gpu2PiS_:
	.zero		912


//--------------------- .nv.constant0._Z10const_gpu1PiS_ --------------------------
	.section	.nv.constant0._Z10const_gpu1PiS_,"a",@progbits
	.sectionflags	@""
	.align	4
.nv.constant0._Z10const_gpu1PiS_:
	.zero		912


//--------------------- SYMBOLS --------------------------

	.type		.nv.reservedSmem.offset0,@object
	.size		.nv.reservedSmem.offset0,0x4
	.type		.nv.reservedSmem.cap,@object
	.size		.nv.reservedSmem.cap,0x4
